	.headerflags	@"EF_CUDA_TEXMODE_UNIFIED EF_CUDA_64BIT_ADDRESS EF_CUDA_ACCELERATORS EF_CUDA_SM90 EF_CUDA_VIRTUAL_SM(EF_CUDA_SM90)"
	.elftype	@"ET_EXEC"


//--------------------- .nv.info                  --------------------------
	.section	.nv.info,"",@"SHT_CUDA_INFO"
	.align	4


	//----- nvinfo : EIATTR_REGCOUNT
	.align		4
        /*0000*/ 	.byte	0x04, 0x2f
        /*0002*/ 	.short	(.L_3 - .L_2)
	.align		4
.L_2:
        /*0004*/ 	.word	index@(triton_poi_fused__native_batch_norm_legit_no_training_convolution_relu_3)
        /*0008*/ 	.word	0x0000001a


	//----- nvinfo : EIATTR_MIN_STACK_SIZE
	.align		4
.L_3:
        /*000c*/ 	.byte	0x04, 0x12
        /*000e*/ 	.short	(.L_5 - .L_4)
	.align		4
.L_4:
        /*0010*/ 	.word	index@(triton_poi_fused__native_batch_norm_legit_no_training_convolution_relu_3)
        /*0014*/ 	.word	0x00000000


	//----- nvinfo : EIATTR_FRAME_SIZE
	.align		4
.L_5:
        /*0018*/ 	.byte	0x04, 0x11
        /*001a*/ 	.short	(.L_7 - .L_6)
	.align		4
.L_6:
        /*001c*/ 	.word	index@(triton_poi_fused__native_batch_norm_legit_no_training_convolution_relu_3)
        /*0020*/ 	.word	0x00000000


	//----- nvinfo : EIATTR_MIN_STACK_SIZE
	.align		4
.L_7:
        /*0024*/ 	.byte	0x04, 0x12
        /*0026*/ 	.short	(.L_9 - .L_8)
	.align		4
.L_8:
        /*0028*/ 	.word	index@(triton_poi_fused__native_batch_norm_legit_no_training_convolution_relu_3)
        /*002c*/ 	.word	0x00000000
.L_9:


//--------------------- .nv.info.triton_poi_fused__native_batch_norm_legit_no_training_convolution_relu_3 --------------------------
	.section	.nv.info.triton_poi_fused__native_batch_norm_legit_no_training_convolution_relu_3,"",@"SHT_CUDA_INFO"
	.sectionflags	@""
	.align	4


	//----- nvinfo : EIATTR_CUDA_API_VERSION
	.align		4
        /*0000*/ 	.byte	0x04, 0x37
        /*0002*/ 	.short	(.L_11 - .L_10)
.L_10:
        /*0004*/ 	.word	0x0000007c


	//----- nvinfo : EIATTR_KPARAM_INFO
	.align		4
.L_11:
        /*0008*/ 	.byte	0x04, 0x17
        /*000a*/ 	.short	(.L_13 - .L_12)
.L_12:
        /*000c*/ 	.word	0x00000000
        /*0010*/ 	.short	0x0007
        /*0012*/ 	.short	0x0038
        /*0014*/ 	.byte	0x00, 0xf0, 0x11, 0x00


	//----- nvinfo : EIATTR_KPARAM_INFO
	.align		4
.L_13:
        /*0018*/ 	.byte	0x04, 0x17
        /*001a*/ 	.short	(.L_15 - .L_14)
.L_14:
        /*001c*/ 	.word	0x00000000
        /*0020*/ 	.short	0x0006
        /*0022*/ 	.short	0x0030
        /*0024*/ 	.byte	0x00, 0xf4, 0x21, 0x00


	//----- nvinfo : EIATTR_KPARAM_INFO
	.align		4
.L_15:
        /*0028*/ 	.byte	0x04, 0x17
        /*002a*/ 	.short	(.L_17 - .L_16)
.L_16:
        /*002c*/ 	.word	0x00000000
        /*0030*/ 	.short	0x0005
        /*0032*/ 	.short	0x0028
        /*0034*/ 	.byte	0x00, 0xf4, 0x21, 0x00


	//----- nvinfo : EIATTR_KPARAM_INFO
	.align		4
.L_17:
        /*0038*/ 	.byte	0x04, 0x17
        /*003a*/ 	.short	(.L_19 - .L_18)
.L_18:
        /*003c*/ 	.word	0x00000000
        /*0040*/ 	.short	0x0004
        /*0042*/ 	.short	0x0020
        /*0044*/ 	.byte	0x00, 0xf4, 0x21, 0x00


	//----- nvinfo : EIATTR_KPARAM_INFO
	.align		4
.L_19:
        /*0048*/ 	.byte	0x04, 0x17
        /*004a*/ 	.short	(.L_21 - .L_20)
.L_20:
        /*004c*/ 	.word	0x00000000
        /*0050*/ 	.short	0x0003
        /*0052*/ 	.short	0x0018
        /*0054*/ 	.byte	0x00, 0xf4, 0x21, 0x00


	//----- nvinfo : EIATTR_KPARAM_INFO
	.align		4
.L_21:
        /*0058*/ 	.byte	0x04, 0x17
        /*005a*/ 	.short	(.L_23 - .L_22)
.L_22:
        /*005c*/ 	.word	0x00000000
        /*0060*/ 	.short	0x0002
        /*0062*/ 	.short	0x0010
        /*0064*/ 	.byte	0x00, 0xf4, 0x21, 0x00


	//----- nvinfo : EIATTR_KPARAM_INFO
	.align		4
.L_23:
        /*0068*/ 	.byte	0x04, 0x17
        /*006a*/ 	.short	(.L_25 - .L_24)
.L_24:
        /*006c*/ 	.word	0x00000000
        /*0070*/ 	.short	0x0001
        /*0072*/ 	.short	0x0008
        /*0074*/ 	.byte	0x00, 0xf4, 0x21, 0x00


	//----- nvinfo : EIATTR_KPARAM_INFO
	.align		4
.L_25:
        /*0078*/ 	.byte	0x04, 0x17
        /*007a*/ 	.short	(.L_27 - .L_26)
.L_26:
        /*007c*/ 	.word	0x00000000
        /*0080*/ 	.short	0x0000
        /*0082*/ 	.short	0x0000
        /*0084*/ 	.byte	0x00, 0xf4, 0x21, 0x00


	//----- nvinfo : EIATTR_SPARSE_MMA_MASK
	.align		4
.L_27:
        /*0088*/ 	.byte	0x03, 0x50
        /*008a*/ 	.short	0x0000


	//----- nvinfo : EIATTR_MAXREG_COUNT
	.align		4
        /*008c*/ 	.byte	0x03, 0x1b
        /*008e*/ 	.short	0x00ff


	//----- nvinfo : EIATTR_EXIT_INSTR_OFFSETS
	.align		4
        /*0090*/ 	.byte	0x04, 0x1c
        /*0092*/ 	.short	(.L_29 - .L_28)


	//   ....[0]....
.L_28:
        /*0094*/ 	.word	0x00000500


	//   ....[1]....
        /*0098*/ 	.word	0x00000520


	//----- nvinfo : EIATTR_REQNTID
	.align		4
.L_29:
        /*009c*/ 	.byte	0x04, 0x10
        /*009e*/ 	.short	(.L_31 - .L_30)
.L_30:
        /*00a0*/ 	.word	0x00000080
        /*00a4*/ 	.word	0x00000001
        /*00a8*/ 	.word	0x00000001


	//----- nvinfo : EIATTR_CBANK_PARAM_SIZE
	.align		4
.L_31:
        /*00ac*/ 	.byte	0x03, 0x19
        /*00ae*/ 	.short	0x003c


	//----- nvinfo : EIATTR_PARAM_CBANK
	.align		4
        /*00b0*/ 	.byte	0x04, 0x0a
        /*00b2*/ 	.short	(.L_33 - .L_32)
	.align		4
.L_32:
        /*00b4*/ 	.word	index@(.nv.constant0.triton_poi_fused__native_batch_norm_legit_no_training_convolution_relu_3)
        /*00b8*/ 	.short	0x0210
        /*00ba*/ 	.short	0x003c


	//----- nvinfo : EIATTR_SW_WAR
	.align		4
.L_33:
        /*00bc*/ 	.byte	0x04, 0x36
        /*00be*/ 	.short	(.L_35 - .L_34)
.L_34:
        /*00c0*/ 	.word	0x00000008
.L_35:


//--------------------- .nv.callgraph             --------------------------
	.section	.nv.callgraph,"",@"SHT_CUDA_CALLGRAPH"
	.align	4
	.sectionentsize	8
	.align		4
        /*0000*/ 	.word	0x00000000
	.align		4
        /*0004*/ 	.word	0xffffffff
	.align		4
        /*0008*/ 	.word	0x00000000
	.align		4
        /*000c*/ 	.word	0xfffffffe
	.align		4
        /*0010*/ 	.word	0x00000000
	.align		4
        /*0014*/ 	.word	0xfffffffd
	.align		4
        /*0018*/ 	.word	0x00000000
	.align		4
        /*001c*/ 	.word	0xfffffffc


//--------------------- .nv.constant4             --------------------------
	.section	.nv.constant4,"a",@progbits
	.align	8
	.align		8
.nv.constant4:
        /*0000*/ 	.dword	_$_str
	.align		8
        /*0008*/ 	.dword	_$_str_$_2


//--------------------- .text.triton_poi_fused__native_batch_norm_legit_no_training_convolution_relu_3 --------------------------
	.section	.text.triton_poi_fused__native_batch_norm_legit_no_training_convolution_relu_3,"ax",@progbits
	.align	128
        .global         triton_poi_fused__native_batch_norm_legit_no_training_convolution_relu_3
        .type           triton_poi_fused__native_batch_norm_legit_no_training_convolution_relu_3,@function
        .size           triton_poi_fused__native_batch_norm_legit_no_training_convolution_relu_3,(.L_x_1 - triton_poi_fused__native_batch_norm_legit_no_training_convolution_relu_3)
        .other          triton_poi_fused__native_batch_norm_legit_no_training_convolution_relu_3,@"STO_CUDA_ENTRY STV_DEFAULT"
triton_poi_fused__native_batch_norm_legit_no_training_convolution_relu_3:
.text.triton_poi_fused__native_batch_norm_legit_no_training_convolution_relu_3:
[----:B------:R-:W0:Y:S01]  /*0000*/  LDC R1, c[0x0][0x28] ;  /* 0x00000a00ff017b82 */ /* 0x000e220000000800 */
[----:B------:R-:W1:Y:S01]  /*0010*/  S2R R0, SR_TID.X ;  /* 0x0000000000007919 */ /* 0x000e620000002100 */
[----:B------:R-:W-:Y:S01]  /*0020*/  CS2R R16, SRZ ;  /* 0x0000000000107805 */ /* 0x000fe2000001ff00 */
[----:B------:R-:W-:-:S05]  /*0030*/  ULDC.64 UR4, c[0x0][0x208] ;  /* 0x0000820000047ab9 */ /* 0x000fca0000000a00 */
[----:B------:R-:W2:Y:S01]  /*0040*/  LDC.64 R14, c[0x0][0x218] ;  /* 0x00008600ff0e7b82 */ /* 0x000ea20000000a00 */
[----:B------:R-:W3:Y:S07]  /*0050*/  S2R R5, SR_CTAID.X ;  /* 0x0000000000057919 */ /* 0x000eee0000002500 */
[----:B------:R-:W4:Y:S08]  /*0060*/  LDC.64 R22, c[0x0][0x210] ;  /* 0x00008400ff167b82 */ /* 0x000f300000000a00 */
[----:B------:R-:W5:Y:S08]  /*0070*/  LDC.64 R20, c[0x0][0x220] ;  /* 0x00008800ff147b82 */ /* 0x000f700000000a00 */
[----:B------:R-:W2:Y:S01]  /*0080*/  LDC.64 R8, c[0x0][0x230] ;  /* 0x00008c00ff087b82 */ /* 0x000ea20000000a00 */
[----:B-1----:R-:W-:-:S07]  /*0090*/  SHF.L.U32 R0, R0, 0x1, RZ ;  /* 0x0000000100007819 */ /* 0x002fce00000006ff */
[----:B------:R-:W1:Y:S01]  /*00a0*/  LDC.64 R6, c[0x0][0x238] ;  /* 0x00008e00ff067b82 */ /* 0x000e620000000a00 */
[----:B---3--:R-:W-:Y:S02]  /*00b0*/  SHF.R.S32.HI R3, RZ, 0x17, R5 ;  /* 0x00000017ff037819 */ /* 0x008fe40000011405 */
[----:B------:R-:W-:Y:S02]  /*00c0*/  LOP3.LUT R0, R0, 0xfe, RZ, 0xc0, !PT ;  /* 0x000000fe00007812 */ /* 0x000fe400078ec0ff */
[----:B------:R-:W-:Y:S02]  /*00d0*/  SGXT R3, R3, 0x1 ;  /* 0x000000010303781a */ /* 0x000fe40000000200 */
[----:B------:R-:W-:Y:S02]  /*00e0*/  LEA R0, R5, R0, 0x8 ;  /* 0x0000000005007211 */ /* 0x000fe400078e40ff */
[----:B------:R-:W3:Y:S02]  /*00f0*/  LDC.64 R4, c[0x0][0x228] ;  /* 0x00008a00ff047b82 */ /* 0x000ee40000000a00 */
[----:B------:R-:W-:-:S02]  /*0100*/  LEA.HI R3, R3, R0, RZ, 0x4 ;  /* 0x0000000003037211 */ /* 0x000fc400078f20ff */
[----:B------:R-:W-:Y:S02]  /*0110*/  ISETP.GE.AND P0, PT, R0, 0x100, PT ;  /* 0x000001000000780c */ /* 0x000fe40003f06270 */
[----:B------:R-:W-:-:S04]  /*0120*/  SHF.R.S32.HI R3, RZ, 0x4, R3 ;  /* 0x00000004ff037819 */ /* 0x000fc80000011403 */
[----:B------:R-:W-:-:S04]  /*0130*/  LEA.HI R2, R3, R3, RZ, 0x2 ;  /* 0x0000000303027211 */ /* 0x000fc800078f10ff */
[----:B------:R-:W-:-:S04]  /*0140*/  LOP3.LUT R2, R2, 0xfffffffc, RZ, 0xc0, !PT ;  /* 0xfffffffc02027812 */ /* 0x000fc800078ec0ff */
[----:B------:R-:W-:-:S05]  /*0150*/  IADD3 R19, R3, -R2, RZ ;  /* 0x8000000203137210 */ /* 0x000fca0007ffe0ff */
[----:B---3--:R-:W-:-:S05]  /*0160*/  IMAD.WIDE R4, R19, 0x4, R4 ;  /* 0x0000000413047825 */ /* 0x008fca00078e0204 */
[----:B------:R-:W3:Y:S04]  /*0170*/  @!P0 LDG.E.EL R16, desc[UR4][R4.64] ;  /* 0x0000000404108981 */ /* 0x000ee8000c2e1900 */
[----:B------:R4:W3:Y:S01]  /*0180*/  @!P0 LDG.E.EL R17, desc[UR4][R4.64] ;  /* 0x0000000404118981 */ /* 0x0008e2000c2e1900 */
[----:B------:R-:W-:Y:S02]  /*0190*/  CS2R R12, SRZ ;  /* 0x00000000000c7805 */ /* 0x000fe4000001ff00 */
[----:B------:R-:W-:Y:S02]  /*01a0*/  CS2R R10, SRZ ;  /* 0x00000000000a7805 */ /* 0x000fe4000001ff00 */
[----:B------:R-:W-:Y:S01]  /*01b0*/  CS2R R2, SRZ ;  /* 0x0000000000027805 */ /* 0x000fe2000001ff00 */
[----:B--2---:R-:W-:-:S05]  /*01c0*/  IMAD.WIDE R14, R19, 0x4, R14 ;  /* 0x00000004130e7825 */ /* 0x004fca00078e020e */
[----:B------:R-:W2:Y:S01]  /*01d0*/  @!P0 LDG.E.EL R13, desc[UR4][R14.64] ;  /* 0x000000040e0d8981 */ /* 0x000ea2000c2e1900 */
[----:B----4-:R-:W-:-:S03]  /*01e0*/  IMAD.WIDE R4, R0, 0x4, R22 ;  /* 0x0000000400047825 */ /* 0x010fc600078e0216 */
[----:B------:R-:W4:Y:S01]  /*01f0*/  @!P0 LDG.E.EL R10, desc[UR4][R14.64] ;  /* 0x000000040e0a8981 */ /* 0x000f22000c2e1900 */
[----:B-----5:R-:W-:-:S03]  /*0200*/  IMAD.WIDE R22, R19, 0x4, R20 ;  /* 0x0000000413167825 */ /* 0x020fc600078e0214 */
[----:B------:R-:W2:Y:S01]  /*0210*/  @!P0 LDG.E.64 R2, desc[UR4][R4.64] ;  /* 0x0000000404028981 */ /* 0x000ea2000c1e1b00 */
[C---:B0-----:R-:W-:Y:S01]  /*0220*/  IMAD.WIDE R8, R19.reuse, 0x4, R8 ;  /* 0x0000000413087825 */ /* 0x041fe200078e0208 */
[----:B------:R-:W-:Y:S02]  /*0230*/  CS2R R20, SRZ ;  /* 0x0000000000147805 */ /* 0x000fe4000001ff00 */
[----:B------:R-:W5:Y:S01]  /*0240*/  @!P0 LDG.E.EL R11, desc[UR4][R22.64] ;  /* 0x00000004160b8981 */ /* 0x000f62000c2e1900 */
[----:B-1----:R-:W-:Y:S01]  /*0250*/  IMAD.WIDE R6, R19, 0x4, R6 ;  /* 0x0000000413067825 */ /* 0x002fe200078e0206 */
[----:B------:R-:W-:Y:S02]  /*0260*/  CS2R R18, SRZ ;  /* 0x0000000000127805 */ /* 0x000fe4000001ff00 */
[----:B------:R-:W2:Y:S04]  /*0270*/  @!P0 LDG.E.EL R12, desc[UR4][R22.64] ;  /* 0x00000004160c8981 */ /* 0x000ea8000c2e1900 */
[----:B------:R-:W2:Y:S04]  /*0280*/  @!P0 LDG.E.EL R20, desc[UR4][R8.64] ;  /* 0x0000000408148981 */ /* 0x000ea8000c2e1900 */
[----:B------:R0:W2:Y:S04]  /*0290*/  @!P0 LDG.E.EL R21, desc[UR4][R8.64] ;  /* 0x0000000408158981 */ /* 0x0000a8000c2e1900 */
[----:B------:R-:W2:Y:S04]  /*02a0*/  @!P0 LDG.E.EL R19, desc[UR4][R6.64] ;  /* 0x0000000406138981 */ /* 0x000ea8000c2e1900 */
[----:B------:R1:W2:Y:S01]  /*02b0*/  @!P0 LDG.E.EL R18, desc[UR4][R6.64] ;  /* 0x0000000406128981 */ /* 0x0002a2000c2e1900 */
[----:B0-----:R-:W-:Y:S01]  /*02c0*/  HFMA2.MMA R8, -RZ, RZ, 1.625, 0 ;  /* 0x3e800000ff087435 */ /* 0x001fe200000001ff */
[----:B-1----:R-:W0:Y:S02]  /*02d0*/  LDC.64 R6, c[0x0][0x240] ;  /* 0x00009000ff067b82 */ /* 0x002e240000000a00 */
[----:B0-----:R-:W-:-:S04]  /*02e0*/  IMAD.WIDE R6, R0, 0x4, R6 ;  /* 0x0000000400067825 */ /* 0x001fc800078e0206 */
[----:B---3--:R-:W-:Y:S01]  /*02f0*/  FADD R16, R16, 9.9999997473787516356e-06 ;  /* 0x3727c5ac10107421 */ /* 0x008fe20000000000 */
[----:B------:R-:W-:-:S03]  /*0300*/  FADD R17, R17, 9.9999997473787516356e-06 ;  /* 0x3727c5ac11117421 */ /* 0x000fc60000000000 */
[----:B------:R-:W0:Y:S08]  /*0310*/  MUFU.SQRT R14, R16 ;  /* 0x00000010000e7308 */ /* 0x000e300000002000 */
[----:B------:R-:W1:Y:S01]  /*0320*/  MUFU.SQRT R15, R17 ;  /* 0x00000011000f7308 */ /* 0x000e620000002000 */
[C---:B0-----:R-:W-:Y:S02]  /*0330*/  FSETP.GT.AND P1, PT, R14.reuse, 8.50705917302346158658e+37, PT ;  /* 0x7e8000000e00780b */ /* 0x041fe40003f24000 */
[----:B------:R-:W-:-:S02]  /*0340*/  FSETP.GEU.AND P3, PT, R14, 1.175494350822287508e-38, PT ;  /* 0x008000000e00780b */ /* 0x000fc40003f6e000 */
[C---:B-1----:R-:W-:Y:S02]  /*0350*/  FSETP.GT.AND P2, PT, R15.reuse, 8.50705917302346158658e+37, PT ;  /* 0x7e8000000f00780b */ /* 0x042fe40003f44000 */
[----:B------:R-:W-:-:S07]  /*0360*/  FSETP.GEU.AND P4, PT, R15, 1.175494350822287508e-38, PT ;  /* 0x008000000f00780b */ /* 0x000fce0003f8e000 */
[----:B------:R-:W-:-:S04]  /*0370*/  @P1 FMUL R14, R14, 0.25 ;  /* 0x3e8000000e0e1820 */ /* 0x000fc80000400000 */
[----:B------:R-:W-:Y:S01]  /*0380*/  @!P3 FMUL R14, R14, 16777216 ;  /* 0x4b8000000e0eb820 */ /* 0x000fe20000400000 */
[----:B------:R-:W-:-:S04]  /*0390*/  @P2 FMUL R15, R15, 0.25 ;  /* 0x3e8000000f0f2820 */ /* 0x000fc80000400000 */
[----:B------:R-:W-:Y:S01]  /*03a0*/  @!P4 FMUL R15, R15, 16777216 ;  /* 0x4b8000000f0fc820 */ /* 0x000fe20000400000 */
[----:B------:R-:W0:Y:S01]  /*03b0*/  MUFU.RCP R14, R14 ;  /* 0x0000000e000e7308 */ /* 0x000e220000001000 */
[----:B------:R-:W-:-:S07]  /*03c0*/  FSEL R9, R8, 1, P1 ;  /* 0x3f80000008097808 */ /* 0x000fce0000800000 */
[----:B------:R-:W1:Y:S01]  /*03d0*/  MUFU.RCP R15, R15 ;  /* 0x0000000f000f7308 */ /* 0x000e620000001000 */
[----:B------:R-:W-:Y:S01]  /*03e0*/  FSEL R8, R8, 1, P2 ;  /* 0x3f80000008087808 */ /* 0x000fe20001000000 */
[----:B------:R-:W-:Y:S01]  /*03f0*/  @!P3 FMUL R9, R9, 16777216 ;  /* 0x4b8000000909b820 */ /* 0x000fe20000400000 */
[----:B--2---:R-:W-:Y:S01]  /*0400*/  FADD R2, R13, R2 ;  /* 0x000000020d027221 */ /* 0x004fe20000000000 */
[----:B----4-:R-:W-:Y:S02]  /*0410*/  FADD R3, R10, R3 ;  /* 0x000000030a037221 */ /* 0x010fe40000000000 */
[----:B------:R-:W-:Y:S01]  /*0420*/  @!P4 FMUL R8, R8, 16777216 ;  /* 0x4b8000000808c820 */ /* 0x000fe20000400000 */
[----:B0-----:R-:W-:Y:S01]  /*0430*/  FMUL R14, R14, R9 ;  /* 0x000000090e0e7220 */ /* 0x001fe20000400000 */
[----:B-----5:R-:W-:Y:S01]  /*0440*/  FADD R11, R2, -R11 ;  /* 0x8000000b020b7221 */ /* 0x020fe20000000000 */
[----:B------:R-:W-:Y:S01]  /*0450*/  FADD R12, R3, -R12 ;  /* 0x8000000c030c7221 */ /* 0x000fe20000000000 */
[----:B-1----:R-:W-:-:S02]  /*0460*/  FMUL R9, R15, R8 ;  /* 0x000000080f097220 */ /* 0x002fc40000400000 */
[----:B------:R-:W-:Y:S02]  /*0470*/  FMUL R14, R11, R14 ;  /* 0x0000000e0b0e7220 */ /* 0x000fe40000400000 */
[----:B------:R-:W-:Y:S02]  /*0480*/  FMUL R9, R12, R9 ;  /* 0x000000090c097220 */ /* 0x000fe40000400000 */
[----:B------:R-:W-:Y:S02]  /*0490*/  FFMA R14, R14, R20, R19 ;  /* 0x000000140e0e7223 */ /* 0x000fe40000000013 */
[----:B------:R-:W-:Y:S01]  /*04a0*/  FFMA R9, R9, R21, R18 ;  /* 0x0000001509097223 */ /* 0x000fe20000000012 */
[----:B------:R0:W-:Y:S02]  /*04b0*/  @!P0 STG.E.64 desc[UR4][R4.64], R2 ;  /* 0x0000000204008986 */ /* 0x0001e4000c101b04 */
[----:B------:R-:W-:Y:S02]  /*04c0*/  FSETP.GEU.AND P1, PT, R14, RZ, PT ;  /* 0x000000ff0e00720b */ /* 0x000fe40003f2e000 */
[----:B------:R-:W-:-:S02]  /*04d0*/  FSETP.GEU.AND P2, PT, R9, RZ, PT ;  /* 0x000000ff0900720b */ /* 0x000fc40003f4e000 */
[----:B------:R-:W-:Y:S02]  /*04e0*/  FSEL R8, R14, RZ, P1 ;  /* 0x000000ff0e087208 */ /* 0x000fe40000800000 */
[----:B------:R-:W-:Y:S01]  /*04f0*/  FSEL R9, R9, RZ, P2 ;  /* 0x000000ff09097208 */ /* 0x000fe20001000000 */
[----:B0-----:R-:W-:Y:S08]  /*0500*/  @P0 EXIT ;  /* 0x000000000000094d */ /* 0x001ff00003800000 */
[----:B------:R-:W-:Y:S01]  /*0510*/  STG.E.64 desc[UR4][R6.64], R8 ;  /* 0x0000000806007986 */ /* 0x000fe2000c101b04 */
[----:B------:R-:W-:Y:S05]  /*0520*/  EXIT ;  /* 0x000000000000794d */ /* 0x000fea0003800000 */
.L_x_0:
[----:B------:R-:W-:-:S00]  /*0530*/  BRA `(.L_x_0) ;  /* 0xfffffffc00fc7947 */ /* 0x000fc0000383ffff */
[----:B------:R-:W-:-:S00]  /*0540*/  NOP ;  /* 0x0000000000007918 */ /* 0x000fc00000000000 */
        /* <DEDUP_REMOVED lines=11> */
.L_x_1:


//--------------------- .nv.global.init           --------------------------
	.section	.nv.global.init,"aw",@progbits
.nv.global.init:
	.type		_$_str,@object
	.size		_$_str,(_$_str_$_2 - _$_str)
_$_str:
        /*0000*/ 	.byte	0x5f, 0x5f, 0x43, 0x55, 0x44, 0x41, 0x5f, 0x46, 0x54, 0x5a, 0x00
	.type		_$_str_$_2,@object
	.size		_$_str_$_2,(.L_1 - _$_str_$_2)
_$_str_$_2:
        /*000b*/ 	.byte	0x5f, 0x5f, 0x43, 0x55, 0x44, 0x41, 0x5f, 0x50, 0x52, 0x45, 0x43, 0x5f, 0x53, 0x51, 0x52, 0x54
        /*001b*/ 	.byte	0x00
.L_1:


//--------------------- .nv.constant0.triton_poi_fused__native_batch_norm_legit_no_training_convolution_relu_3 --------------------------
	.section	.nv.constant0.triton_poi_fused__native_batch_norm_legit_no_training_convolution_relu_3,"a",@progbits
	.sectionflags	@""
	.align	4
.nv.constant0.triton_poi_fused__native_batch_norm_legit_no_training_convolution_relu_3:
	.zero		588
